//
// Generated by NVIDIA NVVM Compiler
//
// Compiler Build ID: CL-36424714
// Cuda compilation tools, release 13.0, V13.0.88
// Based on NVVM 20.0.0
//

.version 9.0
.target sm_100
.address_size 64

	// .globl	_Z19FindWord_1_GPU_COREv
.global .align 1 .b8 dev_word[3];
.global .align 1 .b8 dev_sentence[32];
.global .align 4 .u32 dev_w_len;
.global .align 4 .u32 dev_s_len;
.global .align 4 .u32 dev_res;

.visible .entry _Z19FindWord_1_GPU_COREv()
{
	.reg .pred 	%p<7>;
	.reg .b16 	%rs<3>;
	.reg .b32 	%r<15>;
	.reg .b64 	%rd<7>;

	mov.b32 	%r8, -1;
	st.global.u32 	[dev_res], %r8;
	ld.global.u32 	%r1, [dev_s_len];
	ld.global.u32 	%r2, [dev_w_len];
	setp.lt.s32 	%p1, %r1, %r2;
	@%p1 bra 	$L__BB0_7;
	sub.s32 	%r10, %r1, %r2;
	max.s32 	%r3, %r10, 0;
	mov.b32 	%r13, 0;
	mov.u64 	%rd2, dev_sentence;
	mov.u64 	%rd5, dev_word;
$L__BB0_2:
	mov.u32 	%r4, %r13;
	mov.b32 	%r14, 0;
$L__BB0_3:
	mov.u32 	%r5, %r14;
	add.s32 	%r12, %r5, %r4;
	cvt.u64.u32 	%rd1, %r12;
	add.s64 	%rd3, %rd2, %rd1;
	ld.global.u8 	%rs1, [%rd3];
	cvt.u64.u32 	%rd4, %r5;
	add.s64 	%rd6, %rd5, %rd4;
	ld.global.u8 	%rs2, [%rd6];
	setp.eq.s16 	%p2, %rs1, %rs2;
	setp.lt.s32 	%p3, %r5, %r2;
	and.pred  	%p4, %p2, %p3;
	add.s32 	%r14, %r5, 1;
	@%p4 bra 	$L__BB0_3;
	setp.ne.s32 	%p5, %r5, %r2;
	@%p5 bra 	$L__BB0_6;
	st.global.u32 	[dev_res], %r4;
$L__BB0_6:
	add.s32 	%r13, %r4, 1;
	setp.ne.s32 	%p6, %r4, %r3;
	@%p6 bra 	$L__BB0_2;
$L__BB0_7:
	ret;

}
	// .globl	_Z19FindWord_N_GPU_COREv
.visible .entry _Z19FindWord_N_GPU_COREv()
{
	.reg .pred 	%p<5>;
	.reg .b16 	%rs<3>;
	.reg .b32 	%r<9>;
	.reg .b64 	%rd<7>;

	mov.b32 	%r6, -1;
	st.global.u32 	[dev_res], %r6;
	mov.u32 	%r1, %tid.x;
	mov.b32 	%r8, 0;
	ld.global.u32 	%r2, [dev_w_len];
	mov.u64 	%rd2, dev_sentence;
	mov.u64 	%rd5, dev_word;
$L__BB1_1:
	mov.u32 	%r3, %r8;
	add.s32 	%r7, %r3, %r1;
	cvt.u64.u32 	%rd1, %r7;
	add.s64 	%rd3, %rd2, %rd1;
	ld.global.u8 	%rs1, [%rd3];
	cvt.u64.u32 	%rd4, %r3;
	add.s64 	%rd6, %rd5, %rd4;
	ld.global.u8 	%rs2, [%rd6];
	setp.eq.s16 	%p1, %rs1, %rs2;
	setp.lt.s32 	%p2, %r3, %r2;
	and.pred  	%p3, %p1, %p2;
	add.s32 	%r8, %r3, 1;
	@%p3 bra 	$L__BB1_1;
	setp.ne.s32 	%p4, %r3, %r2;
	@%p4 bra 	$L__BB1_4;
	st.global.u32 	[dev_res], %r1;
$L__BB1_4:
	ret;

}


// ===== COMPILED SASS (sm_100) =====

	.target	sm_100

	.elftype	@"ET_EXEC"


//--------------------- .note.nv.tkinfo           --------------------------
	.section	.note.nv.tkinfo,"",@"SHT_NOTE"
	.sectionflags	@"SHF_NOTE_NV_TKINFO"
	.tkinfo
        /*0018*/ 	.word	0x00000002
        /*0030*/ 	.string	""
        /*0030*/ 	.string	"ptxas"
        /*0030*/ 	.string	"Cuda compilation tools, release 13.0, V13.0.88"
        /*0030*/ 	.string	"Build cuda_13.0.r13.0/compiler.36424714_0"
        /*0030*/ 	.string	"-arch sm_100 -m 64 "



//--------------------- .note.nv.cuinfo           --------------------------
	.section	.note.nv.cuinfo,"",@"SHT_NOTE"
	.sectionflags	@"SHF_NOTE_NV_CUINFO"
        /*0018*/ 	.short	0x0002
        /*001a*/ 	.short	0x0064
        /*001c*/ 	.short	0x0082
	.zero		2


//--------------------- .nv.info                  --------------------------
	.section	.nv.info,"",@"SHT_CUDA_INFO"
	.align	4


	//----- nvinfo : EIATTR_REGCOUNT
	.align		4
        /*0000*/ 	.byte	0x04, 0x2f
        /*0002*/ 	.short	(.L_6 - .L_5)
	.align		4
.L_5:
        /*0004*/ 	.word	index@(_Z19FindWord_1_GPU_COREv)
        /*0008*/ 	.word	0x0000000c


	//----- nvinfo : EIATTR_FRAME_SIZE
	.align		4
.L_6:
        /*000c*/ 	.byte	0x04, 0x11
        /*000e*/ 	.short	(.L_8 - .L_7)
	.align		4
.L_7:
        /*0010*/ 	.word	index@(_Z19FindWord_1_GPU_COREv)
        /*0014*/ 	.word	0x00000000


	//----- nvinfo : EIATTR_REGCOUNT
	.align		4
.L_8:
        /*0018*/ 	.byte	0x04, 0x2f
        /*001a*/ 	.short	(.L_10 - .L_9)
	.align		4
.L_9:
        /*001c*/ 	.word	index@(_Z19FindWord_N_GPU_COREv)
        /*0020*/ 	.word	0x0000000e


	//----- nvinfo : EIATTR_FRAME_SIZE
	.align		4
.L_10:
        /*0024*/ 	.byte	0x04, 0x11
        /*0026*/ 	.short	(.L_12 - .L_11)
	.align		4
.L_11:
        /*0028*/ 	.word	index@(_Z19FindWord_N_GPU_COREv)
        /*002c*/ 	.word	0x00000000


	//----- nvinfo : EIATTR_MIN_STACK_SIZE
	.align		4
.L_12:
        /*0030*/ 	.byte	0x04, 0x12
        /*0032*/ 	.short	(.L_14 - .L_13)
	.align		4
.L_13:
        /*0034*/ 	.word	index@(_Z19FindWord_N_GPU_COREv)
        /*0038*/ 	.word	0x00000000


	//----- nvinfo : EIATTR_MIN_STACK_SIZE
	.align		4
.L_14:
        /*003c*/ 	.byte	0x04, 0x12
        /*003e*/ 	.short	(.L_16 - .L_15)
	.align		4
.L_15:
        /*0040*/ 	.word	index@(_Z19FindWord_1_GPU_COREv)
        /*0044*/ 	.word	0x00000000
.L_16:


//--------------------- .nv.compat                --------------------------
	.section	.nv.compat,"",@"SHT_CUDA_COMPAT_INFO"
	.align	4
        /*0000*/ 	.byte	0x02, 0x09, 0x00, 0x00, 0x02, 0x02, 0x01, 0x00, 0x02, 0x05, 0x05, 0x00, 0x03, 0x07, 0x01, 0x01
        /*0010*/ 	.byte	0x02, 0x03, 0x00, 0x00, 0x02, 0x06, 0x01, 0x00, 0x04, 0x0b, 0x08, 0x00, 0x09, 0x00, 0x00, 0x00
        /*0020*/ 	.byte	0x00, 0x00, 0x00, 0x00


//--------------------- .nv.info._Z19FindWord_N_GPU_COREv --------------------------
	.section	.nv.info._Z19FindWord_N_GPU_COREv,"",@"SHT_CUDA_INFO"
	.sectionflags	@""
	.align	4


	//----- nvinfo : EIATTR_CUDA_API_VERSION
	.align		4
        /*0000*/ 	.byte	0x04, 0x37
        /*0002*/ 	.short	(.L_18 - .L_17)
.L_17:
        /*0004*/ 	.word	0x00000082


	//----- nvinfo : EIATTR_SPARSE_MMA_MASK
	.align		4
.L_18:
        /*0008*/ 	.byte	0x03, 0x50
        /*000a*/ 	.short	0x0000


	//----- nvinfo : EIATTR_MAXREG_COUNT
	.align		4
        /*000c*/ 	.byte	0x03, 0x1b
        /*000e*/ 	.short	0x00ff


	//----- nvinfo : EIATTR_MERCURY_ISA_VERSION
	.align		4
        /*0010*/ 	.byte	0x03, 0x5f
        /*0012*/ 	.short	0x0101


	//----- nvinfo : EIATTR_VRC_CTA_INIT_COUNT
	.align		4
        /*0014*/ 	.byte	0x02, 0x4a
	.zero		1
	.zero		1


	//----- nvinfo : EIATTR_EXIT_INSTR_OFFSETS
	.align		4
        /*0018*/ 	.byte	0x04, 0x1c
        /*001a*/ 	.short	(.L_20 - .L_19)


	//   ....[0]....
.L_19:
        /*001c*/ 	.word	0x000001a0


	//   ....[1]....
        /*0020*/ 	.word	0x000001c0


	//----- nvinfo : EIATTR_CRS_STACK_SIZE
	.align		4
.L_20:
        /*0024*/ 	.byte	0x04, 0x1e
        /*0026*/ 	.short	(.L_22 - .L_21)
.L_21:
        /*0028*/ 	.word	0x00000000


	//----- nvinfo : EIATTR_SW_WAR
	.align		4
.L_22:
        /*002c*/ 	.byte	0x04, 0x36
        /*002e*/ 	.short	(.L_24 - .L_23)
.L_23:
        /*0030*/ 	.word	0x00000008
.L_24:


//--------------------- .nv.info._Z19FindWord_1_GPU_COREv --------------------------
	.section	.nv.info._Z19FindWord_1_GPU_COREv,"",@"SHT_CUDA_INFO"
	.sectionflags	@""
	.align	4


	//----- nvinfo : EIATTR_CUDA_API_VERSION
	.align		4
        /*0000*/ 	.byte	0x04, 0x37
        /*0002*/ 	.short	(.L_26 - .L_25)
.L_25:
        /*0004*/ 	.word	0x00000082


	//----- nvinfo : EIATTR_SPARSE_MMA_MASK
	.align		4
.L_26:
        /*0008*/ 	.byte	0x03, 0x50
        /*000a*/ 	.short	0x0000


	//----- nvinfo : EIATTR_MAXREG_COUNT
	.align		4
        /*000c*/ 	.byte	0x03, 0x1b
        /*000e*/ 	.short	0x00ff


	//----- nvinfo : EIATTR_MERCURY_ISA_VERSION
	.align		4
        /*0010*/ 	.byte	0x03, 0x5f
        /*0012*/ 	.short	0x0101


	//----- nvinfo : EIATTR_VRC_CTA_INIT_COUNT
	.align		4
        /*0014*/ 	.byte	0x02, 0x4a
	.zero		1
	.zero		1


	//----- nvinfo : EIATTR_EXIT_INSTR_OFFSETS
	.align		4
        /*0018*/ 	.byte	0x04, 0x1c
        /*001a*/ 	.short	(.L_28 - .L_27)


	//   ....[0]....
.L_27:
        /*001c*/ 	.word	0x000000a0


	//   ....[1]....
        /*0020*/ 	.word	0x00000250


	//----- nvinfo : EIATTR_SW_WAR
	.align		4
.L_28:
        /*0024*/ 	.byte	0x04, 0x36
        /*0026*/ 	.short	(.L_30 - .L_29)
.L_29:
        /*0028*/ 	.word	0x00000008
.L_30:


//--------------------- .nv.callgraph             --------------------------
	.section	.nv.callgraph,"",@"SHT_CUDA_CALLGRAPH"
	.align	4
	.sectionentsize	8
	.align		4
        /*0000*/ 	.word	0x00000000
	.align		4
        /*0004*/ 	.word	0xffffffff
	.align		4
        /*0008*/ 	.word	0x00000000
	.align		4
        /*000c*/ 	.word	0xfffffffe
	.align		4
        /*0010*/ 	.word	0x00000000
	.align		4
        /*0014*/ 	.word	0xfffffffd
	.align		4
        /*0018*/ 	.word	0x00000000
	.align		4
        /*001c*/ 	.word	0xfffffffc


//--------------------- .nv.constant4             --------------------------
	.section	.nv.constant4,"a",@progbits
	.align	8
	.align		8
.nv.constant4:
        /*0000*/ 	.dword	dev_word
	.align		8
        /*0008*/ 	.dword	dev_sentence
	.align		8
        /*0010*/ 	.dword	dev_w_len
	.align		8
        /*0018*/ 	.dword	dev_s_len
	.align		8
        /*0020*/ 	.dword	dev_res


//--------------------- .text._Z19FindWord_N_GPU_COREv --------------------------
	.section	.text._Z19FindWord_N_GPU_COREv,"ax",@progbits
	.align	128
        .global         _Z19FindWord_N_GPU_COREv
        .type           _Z19FindWord_N_GPU_COREv,@function
        .size           _Z19FindWord_N_GPU_COREv,(.L_x_6 - _Z19FindWord_N_GPU_COREv)
        .other          _Z19FindWord_N_GPU_COREv,@"STO_CUDA_ENTRY STV_DEFAULT"
_Z19FindWord_N_GPU_COREv:
.text._Z19FindWord_N_GPU_COREv:
[----:B------:R-:W-:Y:S08]  /*0000*/  LDC R1, c[0x0][0x37c] ;  /* 0x0000df00ff017b82 */ /* 0x000ff00000000800 */
[----:B------:R-:W0:Y:S01]  /*0010*/  LDC.64 R2, c[0x4][0x20] ;  /* 0x01000800ff027b82 */ /* 0x000e220000000a00 */
[----:B------:R-:W0:Y:S01]  /*0020*/  LDCU.64 UR4, c[0x0][0x358] ;  /* 0x00006b00ff0477ac */ /* 0x000e220008000a00 */
[----:B------:R-:W-:-:S06]  /*0030*/  IMAD.MOV.U32 R7, RZ, RZ, -0x1 ;  /* 0xffffffffff077424 */ /* 0x000fcc00078e00ff */
[----:B------:R-:W1:Y:S01]  /*0040*/  LDC.64 R4, c[0x4][0x10] ;  /* 0x01000400ff047b82 */ /* 0x000e620000000a00 */
[----:B------:R-:W2:Y:S01]  /*0050*/  S2R R8, SR_TID.X ;  /* 0x0000000000087919 */ /* 0x000ea20000002100 */
[----:B------:R-:W3:Y:S01]  /*0060*/  LDCU.64 UR6, c[0x4][0x8] ;  /* 0x01000100ff0677ac */ /* 0x000ee20008000a00 */
[----:B------:R-:W4:Y:S01]  /*0070*/  LDCU.64 UR8, c[0x4][URZ] ;  /* 0x01000000ff0877ac */ /* 0x000f220008000a00 */
[----:B0-----:R0:W-:Y:S04]  /*0080*/  STG.E desc[UR4][R2.64], R7 ;  /* 0x0000000702007986 */ /* 0x0011e8000c101904 */
[----:B-1----:R0:W5:Y:S01]  /*0090*/  LDG.E R0, desc[UR4][R4.64] ;  /* 0x0000000404007981 */ /* 0x002162000c1e1900 */
[----:B------:R-:W-:Y:S01]  /*00a0*/  BSSY.RECONVERGENT B0, `(.L_x_0) ;  /* 0x000000e000007945 */ /* 0x000fe20003800200 */
[----:B--234-:R-:W-:-:S07]  /*00b0*/  IMAD.MOV.U32 R9, RZ, RZ, RZ ;  /* 0x000000ffff097224 */ /* 0x01cfce00078e00ff */
.L_x_1:
[----:B0-----:R-:W-:Y:S01]  /*00c0*/  IMAD.IADD R4, R8, 0x1, R9 ;  /* 0x0000000108047824 */ /* 0x001fe200078e0209 */
[----:B------:R-:W-:-:S04]  /*00d0*/  IADD3 R6, P1, PT, R9, UR8, RZ ;  /* 0x0000000809067c10 */ /* 0x000fc8000ff3e0ff */
[----:B------:R-:W-:Y:S02]  /*00e0*/  IADD3 R4, P0, PT, R4, UR6, RZ ;  /* 0x0000000604047c10 */ /* 0x000fe4000ff1e0ff */
[----:B------:R-:W-:-:S03]  /*00f0*/  IADD3.X R7, PT, PT, RZ, UR9, RZ, P1, !PT ;  /* 0x00000009ff077c10 */ /* 0x000fc60008ffe4ff */
[----:B------:R-:W-:-:S03]  /*0100*/  IMAD.X R5, RZ, RZ, UR7, P0 ;  /* 0x00000007ff057e24 */ /* 0x000fc600080e06ff */
[----:B------:R-:W2:Y:S04]  /*0110*/  LDG.E.U8 R7, desc[UR4][R6.64] ;  /* 0x0000000406077981 */ /* 0x000ea8000c1e1100 */
[----:B------:R-:W2:Y:S01]  /*0120*/  LDG.E.U8 R4, desc[UR4][R4.64] ;  /* 0x0000000404047981 */ /* 0x000ea2000c1e1100 */
[C---:B-----5:R-:W-:Y:S01]  /*0130*/  ISETP.GE.AND P0, PT, R9.reuse, R0, PT ;  /* 0x000000000900720c */ /* 0x060fe20003f06270 */
[----:B------:R-:W-:Y:S01]  /*0140*/  IMAD.MOV.U32 R11, RZ, RZ, R9 ;  /* 0x000000ffff0b7224 */ /* 0x000fe200078e0009 */
[----:B------:R-:W-:Y:S02]  /*0150*/  IADD3 R9, PT, PT, R9, 0x1, RZ ;  /* 0x0000000109097810 */ /* 0x000fe40007ffe0ff */
[----:B--2---:R-:W-:-:S13]  /*0160*/  ISETP.EQ.AND P1, PT, R4, R7, PT ;  /* 0x000000070400720c */ /* 0x004fda0003f22270 */
[----:B------:R-:W-:Y:S05]  /*0170*/  @!P0 BRA P1, `(.L_x_1) ;  /* 0xfffffffc00d08947 */ /* 0x000fea000083ffff */
[----:B------:R-:W-:Y:S05]  /*0180*/  BSYNC.RECONVERGENT B0 ;  /* 0x0000000000007941 */ /* 0x000fea0003800200 */
.L_x_0:
[----:B------:R-:W-:-:S13]  /*0190*/  ISETP.NE.AND P0, PT, R11, R0, PT ;  /* 0x000000000b00720c */ /* 0x000fda0003f05270 */
[----:B------:R-:W-:Y:S05]  /*01a0*/  @P0 EXIT ;  /* 0x000000000000094d */ /* 0x000fea0003800000 */
[----:B------:R-:W-:Y:S01]  /*01b0*/  STG.E desc[UR4][R2.64], R8 ;  /* 0x0000000802007986 */ /* 0x000fe2000c101904 */
[----:B------:R-:W-:Y:S05]  /*01c0*/  EXIT ;  /* 0x000000000000794d */ /* 0x000fea0003800000 */
.L_x_2:
[----:B------:R-:W-:-:S00]  /*01d0*/  BRA `(.L_x_2) ;  /* 0xfffffffc00fc7947 */ /* 0x000fc0000383ffff */
[----:B------:R-:W-:-:S00]  /*01e0*/  NOP ;  /* 0x0000000000007918 */ /* 0x000fc00000000000 */
        /* <DEDUP_REMOVED lines=9> */
.L_x_6:


//--------------------- .text._Z19FindWord_1_GPU_COREv --------------------------
	.section	.text._Z19FindWord_1_GPU_COREv,"ax",@progbits
	.align	128
        .global         _Z19FindWord_1_GPU_COREv
        .type           _Z19FindWord_1_GPU_COREv,@function
        .size           _Z19FindWord_1_GPU_COREv,(.L_x_7 - _Z19FindWord_1_GPU_COREv)
        .other          _Z19FindWord_1_GPU_COREv,@"STO_CUDA_ENTRY STV_DEFAULT"
_Z19FindWord_1_GPU_COREv:
.text._Z19FindWord_1_GPU_COREv:
[----:B------:R-:W-:Y:S08]  /*0000*/  LDC R1, c[0x0][0x37c] ;  /* 0x0000df00ff017b82 */ /* 0x000ff00000000800 */
[----:B------:R-:W0:Y:S01]  /*0010*/  LDC.64 R2, c[0x4][0x20] ;  /* 0x01000800ff027b82 */ /* 0x000e220000000a00 */
[----:B------:R-:W0:Y:S01]  /*0020*/  LDCU.64 UR6, c[0x0][0x358] ;  /* 0x00006b00ff0677ac */ /* 0x000e220008000a00 */
[----:B------:R-:W-:-:S06]  /*0030*/  IMAD.MOV.U32 R9, RZ, RZ, -0x1 ;  /* 0xffffffffff097424 */ /* 0x000fcc00078e00ff */
[----:B------:R-:W1:Y:S08]  /*0040*/  LDC.64 R4, c[0x4][0x18] ;  /* 0x01000600ff047b82 */ /* 0x000e700000000a00 */
[----:B------:R-:W2:Y:S01]  /*0050*/  LDC.64 R6, c[0x4][0x10] ;  /* 0x01000400ff067b82 */ /* 0x000ea20000000a00 */
[----:B0-----:R0:W-:Y:S04]  /*0060*/  STG.E desc[UR6][R2.64], R9 ;  /* 0x0000000902007986 */ /* 0x0011e8000c101906 */
[----:B-1----:R-:W3:Y:S04]  /*0070*/  LDG.E R4, desc[UR6][R4.64] ;  /* 0x0000000604047981 */ /* 0x002ee8000c1e1900 */
[----:B--2---:R-:W3:Y:S02]  /*0080*/  LDG.E R7, desc[UR6][R6.64] ;  /* 0x0000000606077981 */ /* 0x004ee4000c1e1900 */
[----:B---3--:R-:W-:-:S13]  /*0090*/  ISETP.GE.AND P0, PT, R4, R7, PT ;  /* 0x000000070400720c */ /* 0x008fda0003f06270 */
[----:B0-----:R-:W-:Y:S05]  /*00a0*/  @!P0 EXIT ;  /* 0x000000000000894d */ /* 0x001fea0003800000 */
[----:B------:R-:W-:Y:S01]  /*00b0*/  VIADDMNMX R0, R4, -R7, RZ, !PT ;  /* 0x8000000704007246 */ /* 0x000fe200078001ff */
[----:B------:R-:W-:-:S07]  /*00c0*/  IMAD.MOV.U32 R9, RZ, RZ, RZ ;  /* 0x000000ffff097224 */ /* 0x000fce00078e00ff */
.L_x_4:
[----:B------:R-:W0:Y:S01]  /*00d0*/  LDCU.64 UR10, c[0x4][0x8] ;  /* 0x01000100ff0a77ac */ /* 0x000e220008000a00 */
[----:B------:R-:W1:Y:S01]  /*00e0*/  LDCU.64 UR12, c[0x4][URZ] ;  /* 0x01000000ff0c77ac */ /* 0x000e620008000a00 */
[----:B------:R-:W-:-:S05]  /*00f0*/  UMOV UR4, URZ ;  /* 0x000000ff00047c82 */ /* 0x000fca0008000000 */
.L_x_3:
[----:B-1----:R-:W-:Y:S02]  /*0100*/  UIADD3 UR5, UP0, UPT, UR4, UR12, URZ ;  /* 0x0000000c04057290 */ /* 0x002fe4000ff1e0ff */
[----:B------:R-:W-:Y:S02]  /*0110*/  VIADD R2, R9, UR4 ;  /* 0x0000000409027c36 */ /* 0x000fe40008000000 */
[----:B------:R-:W-:-:S03]  /*0120*/  UIADD3.X UR8, UPT, UPT, URZ, UR13, URZ, UP0, !UPT ;  /* 0x0000000dff087290 */ /* 0x000fc600087fe4ff */
[----:B0-----:R-:W-:Y:S01]  /*0130*/  IADD3 R2, P0, PT, R2, UR10, RZ ;  /* 0x0000000a02027c10 */ /* 0x001fe2000ff1e0ff */
[----:B------:R-:W-:Y:S02]  /*0140*/  IMAD.U32 R4, RZ, RZ, UR5 ;  /* 0x00000005ff047e24 */ /* 0x000fe4000f8e00ff */
[----:B------:R-:W-:Y:S01]  /*0150*/  IMAD.U32 R5, RZ, RZ, UR8 ;  /* 0x00000008ff057e24 */ /* 0x000fe2000f8e00ff */
[----:B------:R-:W-:-:S05]  /*0160*/  IADD3.X R3, PT, PT, RZ, UR11, RZ, P0, !PT ;  /* 0x0000000bff037c10 */ /* 0x000fca00087fe4ff */
[----:B------:R-:W2:Y:S04]  /*0170*/  LDG.E.U8 R2, desc[UR6][R2.64] ;  /* 0x0000000602027981 */ /* 0x000ea8000c1e1100 */
[----:B------:R-:W2:Y:S01]  /*0180*/  LDG.E.U8 R5, desc[UR6][R4.64] ;  /* 0x0000000604057981 */ /* 0x000ea2000c1e1100 */
[----:B------:R-:W-:Y:S01]  /*0190*/  ISETP.LE.AND P0, PT, R7, UR4, PT ;  /* 0x0000000407007c0c */ /* 0x000fe2000bf03270 */
[----:B------:R-:W-:Y:S01]  /*01a0*/  UMOV UR5, UR4 ;  /* 0x0000000400057c82 */ /* 0x000fe20008000000 */
[----:B------:R-:W-:Y:S01]  /*01b0*/  UIADD3 UR4, UPT, UPT, UR4, 0x1, URZ ;  /* 0x0000000104047890 */ /* 0x000fe2000fffe0ff */
[----:B--2---:R-:W-:-:S13]  /*01c0*/  ISETP.EQ.AND P1, PT, R2, R5, PT ;  /* 0x000000050200720c */ /* 0x004fda0003f22270 */
[----:B------:R-:W-:Y:S05]  /*01d0*/  @!P0 BRA P1, `(.L_x_3) ;  /* 0xfffffffc00c88947 */ /* 0x000fea000083ffff */
[----:B------:R-:W-:Y:S01]  /*01e0*/  ISETP.NE.AND P0, PT, R7, UR5, PT ;  /* 0x0000000507007c0c */ /* 0x000fe2000bf05270 */
[----:B------:R-:W-:-:S12]  /*01f0*/  VIADD R4, R9, 0x1 ;  /* 0x0000000109047836 */ /* 0x000fd80000000000 */
[----:B------:R-:W0:Y:S02]  /*0200*/  @!P0 LDC.64 R2, c[0x4][0x20] ;  /* 0x01000800ff028b82 */ /* 0x000e240000000a00 */
[----:B0-----:R0:W-:Y:S01]  /*0210*/  @!P0 STG.E desc[UR6][R2.64], R9 ;  /* 0x0000000902008986 */ /* 0x0011e2000c101906 */
[----:B------:R-:W-:Y:S02]  /*0220*/  ISETP.NE.AND P0, PT, R9, R0, PT ;  /* 0x000000000900720c */ /* 0x000fe40003f05270 */
[----:B0-----:R-:W-:-:S11]  /*0230*/  MOV R9, R4 ;  /* 0x0000000400097202 */ /* 0x001fd60000000f00 */
[----:B------:R-:W-:Y:S05]  /*0240*/  @P0 BRA `(.L_x_4) ;  /* 0xfffffffc00a00947 */ /* 0x000fea000383ffff */
[----:B------:R-:W-:Y:S05]  /*0250*/  EXIT ;  /* 0x000000000000794d */ /* 0x000fea0003800000 */
.L_x_5:
        /* <DEDUP_REMOVED lines=10> */
.L_x_7:


//--------------------- .nv.shared.reserved.0     --------------------------
	.section	.nv.shared.reserved.0,"aw",@nobits
	.weak		__nv_reservedSMEM_offset_0_alias
	.size		__nv_reservedSMEM_offset_0_alias, 0, 64
	.other		__nv_reservedSMEM_offset_0_alias,@"STO_CUDA_RESERVED_SHARED STV_DEFAULT"
__nv_reservedSMEM_offset_0_alias:
	.zero		0
	.zero		64


//--------------------- .nv.global                --------------------------
	.section	.nv.global,"aw",@nobits
	.align	4
.nv.global:
	.type		dev_res,@object
	.size		dev_res,(dev_w_len - dev_res)
dev_res:
	.zero		4
	.type		dev_w_len,@object
	.size		dev_w_len,(dev_s_len - dev_w_len)
dev_w_len:
	.zero		4
	.type		dev_s_len,@object
	.size		dev_s_len,(dev_word - dev_s_len)
dev_s_len:
	.zero		4
	.type		dev_word,@object
	.size		dev_word,(dev_sentence - dev_word)
dev_word:
	.zero		3
	.type		dev_sentence,@object
	.size		dev_sentence,(.L_1 - dev_sentence)
dev_sentence:
	.zero		32
.L_1:


//--------------------- .nv.constant0._Z19FindWord_N_GPU_COREv --------------------------
	.section	.nv.constant0._Z19FindWord_N_GPU_COREv,"a",@progbits
	.sectionflags	@""
	.align	4
.nv.constant0._Z19FindWord_N_GPU_COREv:
	.zero		896


//--------------------- .nv.constant0._Z19FindWord_1_GPU_COREv --------------------------
	.section	.nv.constant0._Z19FindWord_1_GPU_COREv,"a",@progbits
	.sectionflags	@""
	.align	4
.nv.constant0._Z19FindWord_1_GPU_COREv:
	.zero		896


//--------------------- SYMBOLS --------------------------

	.type		.nv.reservedSmem.offset0,@object
	.size		.nv.reservedSmem.offset0,0x4
